//
// Generated by NVIDIA NVVM Compiler
//
// Compiler Build ID: CL-36424714
// Cuda compilation tools, release 13.0, V13.0.88
// Based on NVVM 20.0.0
//

.version 9.0
.target sm_100
.address_size 64

	// .globl	_Z3addPiS_i
.extern .shared .align 16 .b8 temp[];

.visible .entry _Z3addPiS_i(
	.param .u64 .ptr .align 1 _Z3addPiS_i_param_0,
	.param .u64 .ptr .align 1 _Z3addPiS_i_param_1,
	.param .u32 _Z3addPiS_i_param_2
)
{
	.reg .pred 	%p<6>;
	.reg .b32 	%r<28>;
	.reg .b64 	%rd<11>;

	ld.param.u64 	%rd4, [_Z3addPiS_i_param_0];
	ld.param.u64 	%rd3, [_Z3addPiS_i_param_1];
	ld.param.u32 	%r9, [_Z3addPiS_i_param_2];
	cvta.to.global.u64 	%rd1, %rd4;
	mov.u32 	%r1, %tid.x;
	mov.u32 	%r10, %ctaid.x;
	mov.u32 	%r11, %ntid.x;
	mad.lo.s32 	%r2, %r10, %r11, %r1;
	setp.ge.s32 	%p1, %r2, %r9;
	@%p1 bra 	$L__BB0_9;
	mul.wide.s32 	%rd5, %r2, 4;
	add.s64 	%rd2, %rd1, %rd5;
	ld.global.u32 	%r27, [%rd2];
	shl.b32 	%r12, %r1, 2;
	mov.u32 	%r13, temp;
	add.s32 	%r4, %r13, %r12;
	st.shared.u32 	[%r4], %r27;
	setp.lt.s32 	%p2, %r9, 2;
	@%p2 bra 	$L__BB0_8;
	mov.b32 	%r26, 1;
$L__BB0_3:
	bar.sync 	0;
	setp.lt.u32 	%p3, %r1, %r26;
	@%p3 bra 	$L__BB0_5;
	sub.s32 	%r15, %r1, %r26;
	shl.b32 	%r16, %r15, 2;
	add.s32 	%r18, %r13, %r16;
	ld.shared.u32 	%r19, [%r18];
	ld.shared.u32 	%r20, [%r4];
	add.s32 	%r21, %r20, %r19;
	st.shared.u32 	[%r4], %r21;
	bra.uni 	$L__BB0_7;
$L__BB0_5:
	setp.lt.s32 	%p4, %r2, %r26;
	@%p4 bra 	$L__BB0_7;
	sub.s32 	%r22, %r2, %r26;
	mul.wide.s32 	%rd6, %r22, 4;
	add.s64 	%rd7, %rd1, %rd6;
	ld.global.u32 	%r23, [%rd7];
	ld.shared.u32 	%r24, [%r4];
	add.s32 	%r25, %r24, %r23;
	st.shared.u32 	[%r4], %r25;
$L__BB0_7:
	bar.sync 	0;
	ld.shared.u32 	%r27, [%r4];
	st.global.u32 	[%rd2], %r27;
	shl.b32 	%r26, %r26, 1;
	setp.lt.s32 	%p5, %r26, %r9;
	@%p5 bra 	$L__BB0_3;
$L__BB0_8:
	cvta.to.global.u64 	%rd8, %rd3;
	add.s64 	%rd10, %rd8, %rd5;
	st.global.u32 	[%rd10], %r27;
$L__BB0_9:
	ret;

}


// ===== COMPILED SASS (sm_100) =====

	.target	sm_100

	.elftype	@"ET_EXEC"


//--------------------- .note.nv.tkinfo           --------------------------
	.section	.note.nv.tkinfo,"",@"SHT_NOTE"
	.sectionflags	@"SHF_NOTE_NV_TKINFO"
	.tkinfo
        /*0018*/ 	.word	0x00000002
        /*0030*/ 	.string	""
        /*0030*/ 	.string	"ptxas"
        /*0030*/ 	.string	"Cuda compilation tools, release 13.0, V13.0.88"
        /*0030*/ 	.string	"Build cuda_13.0.r13.0/compiler.36424714_0"
        /*0030*/ 	.string	"-arch sm_100 -m 64 "



//--------------------- .note.nv.cuinfo           --------------------------
	.section	.note.nv.cuinfo,"",@"SHT_NOTE"
	.sectionflags	@"SHF_NOTE_NV_CUINFO"
        /*0018*/ 	.short	0x0002
        /*001a*/ 	.short	0x0064
        /*001c*/ 	.short	0x0082
	.zero		2


//--------------------- .nv.info                  --------------------------
	.section	.nv.info,"",@"SHT_CUDA_INFO"
	.align	4


	//----- nvinfo : EIATTR_REGCOUNT
	.align		4
        /*0000*/ 	.byte	0x04, 0x2f
        /*0002*/ 	.short	(.L_1 - .L_0)
	.align		4
.L_0:
        /*0004*/ 	.word	index@(_Z3addPiS_i)
        /*0008*/ 	.word	0x0000000e


	//----- nvinfo : EIATTR_FRAME_SIZE
	.align		4
.L_1:
        /*000c*/ 	.byte	0x04, 0x11
        /*000e*/ 	.short	(.L_3 - .L_2)
	.align		4
.L_2:
        /*0010*/ 	.word	index@(_Z3addPiS_i)
        /*0014*/ 	.word	0x00000000


	//----- nvinfo : EIATTR_MIN_STACK_SIZE
	.align		4
.L_3:
        /*0018*/ 	.byte	0x04, 0x12
        /*001a*/ 	.short	(.L_5 - .L_4)
	.align		4
.L_4:
        /*001c*/ 	.word	index@(_Z3addPiS_i)
        /*0020*/ 	.word	0x00000000
.L_5:


//--------------------- .nv.compat                --------------------------
	.section	.nv.compat,"",@"SHT_CUDA_COMPAT_INFO"
	.align	4
        /*0000*/ 	.byte	0x02, 0x09, 0x00, 0x00, 0x02, 0x02, 0x01, 0x00, 0x02, 0x05, 0x05, 0x00, 0x03, 0x07, 0x01, 0x01
        /*0010*/ 	.byte	0x02, 0x03, 0x00, 0x00, 0x02, 0x06, 0x01, 0x00, 0x04, 0x0b, 0x08, 0x00, 0x09, 0x00, 0x00, 0x00
        /*0020*/ 	.byte	0x00, 0x00, 0x00, 0x00


//--------------------- .nv.info._Z3addPiS_i      --------------------------
	.section	.nv.info._Z3addPiS_i,"",@"SHT_CUDA_INFO"
	.sectionflags	@""
	.align	4


	//----- nvinfo : EIATTR_CUDA_API_VERSION
	.align		4
        /*0000*/ 	.byte	0x04, 0x37
        /*0002*/ 	.short	(.L_7 - .L_6)
.L_6:
        /*0004*/ 	.word	0x00000082


	//----- nvinfo : EIATTR_KPARAM_INFO
	.align		4
.L_7:
        /*0008*/ 	.byte	0x04, 0x17
        /*000a*/ 	.short	(.L_9 - .L_8)
.L_8:
        /*000c*/ 	.word	0x00000000
        /*0010*/ 	.short	0x0002
        /*0012*/ 	.short	0x0010
        /*0014*/ 	.byte	0x00, 0xf0, 0x11, 0x00


	//----- nvinfo : EIATTR_KPARAM_INFO
	.align		4
.L_9:
        /*0018*/ 	.byte	0x04, 0x17
        /*001a*/ 	.short	(.L_11 - .L_10)
.L_10:
        /*001c*/ 	.word	0x00000000
        /*0020*/ 	.short	0x0001
        /*0022*/ 	.short	0x0008
        /*0024*/ 	.byte	0x00, 0xf5, 0x21, 0x00


	//----- nvinfo : EIATTR_KPARAM_INFO
	.align		4
.L_11:
        /*0028*/ 	.byte	0x04, 0x17
        /*002a*/ 	.short	(.L_13 - .L_12)
.L_12:
        /*002c*/ 	.word	0x00000000
        /*0030*/ 	.short	0x0000
        /*0032*/ 	.short	0x0000
        /*0034*/ 	.byte	0x00, 0xf5, 0x21, 0x00


	//----- nvinfo : EIATTR_SPARSE_MMA_MASK
	.align		4
.L_13:
        /*0038*/ 	.byte	0x03, 0x50
        /*003a*/ 	.short	0x0000


	//----- nvinfo : EIATTR_MAXREG_COUNT
	.align		4
        /*003c*/ 	.byte	0x03, 0x1b
        /*003e*/ 	.short	0x00ff


	//----- nvinfo : EIATTR_NUM_BARRIERS
	.align		4
        /*0040*/ 	.byte	0x02, 0x4c
        /*0042*/ 	.byte	0x01
	.zero		1


	//----- nvinfo : EIATTR_MERCURY_ISA_VERSION
	.align		4
        /*0044*/ 	.byte	0x03, 0x5f
        /*0046*/ 	.short	0x0101


	//----- nvinfo : EIATTR_VRC_CTA_INIT_COUNT
	.align		4
        /*0048*/ 	.byte	0x02, 0x4a
	.zero		1
	.zero		1


	//----- nvinfo : EIATTR_EXIT_INSTR_OFFSETS
	.align		4
        /*004c*/ 	.byte	0x04, 0x1c
        /*004e*/ 	.short	(.L_15 - .L_14)


	//   ....[0]....
.L_14:
        /*0050*/ 	.word	0x00000070


	//   ....[1]....
        /*0054*/ 	.word	0x00000330


	//----- nvinfo : EIATTR_CRS_STACK_SIZE
	.align		4
.L_15:
        /*0058*/ 	.byte	0x04, 0x1e
        /*005a*/ 	.short	(.L_17 - .L_16)
.L_16:
        /*005c*/ 	.word	0x00000000


	//----- nvinfo : EIATTR_CBANK_PARAM_SIZE
	.align		4
.L_17:
        /*0060*/ 	.byte	0x03, 0x19
        /*0062*/ 	.short	0x0014


	//----- nvinfo : EIATTR_PARAM_CBANK
	.align		4
        /*0064*/ 	.byte	0x04, 0x0a
        /*0066*/ 	.short	(.L_19 - .L_18)
	.align		4
.L_18:
        /*0068*/ 	.word	index@(.nv.constant0._Z3addPiS_i)
        /*006c*/ 	.short	0x0380
        /*006e*/ 	.short	0x0014


	//----- nvinfo : EIATTR_SW_WAR
	.align		4
.L_19:
        /*0070*/ 	.byte	0x04, 0x36
        /*0072*/ 	.short	(.L_21 - .L_20)
.L_20:
        /*0074*/ 	.word	0x00000008
.L_21:


//--------------------- .nv.callgraph             --------------------------
	.section	.nv.callgraph,"",@"SHT_CUDA_CALLGRAPH"
	.align	4
	.sectionentsize	8
	.align		4
        /*0000*/ 	.word	0x00000000
	.align		4
        /*0004*/ 	.word	0xffffffff
	.align		4
        /*0008*/ 	.word	0x00000000
	.align		4
        /*000c*/ 	.word	0xfffffffe
	.align		4
        /*0010*/ 	.word	0x00000000
	.align		4
        /*0014*/ 	.word	0xfffffffd
	.align		4
        /*0018*/ 	.word	0x00000000
	.align		4
        /*001c*/ 	.word	0xfffffffc


//--------------------- .text._Z3addPiS_i         --------------------------
	.section	.text._Z3addPiS_i,"ax",@progbits
	.align	128
        .global         _Z3addPiS_i
        .type           _Z3addPiS_i,@function
        .size           _Z3addPiS_i,(.L_x_5 - _Z3addPiS_i)
        .other          _Z3addPiS_i,@"STO_CUDA_ENTRY STV_DEFAULT"
_Z3addPiS_i:
.text._Z3addPiS_i:
[----:B------:R-:W-:Y:S01]  /*0000*/  LDC R1, c[0x0][0x37c] ;  /* 0x0000df00ff017b82 */ /* 0x000fe20000000800 */
[----:B------:R-:W0:Y:S07]  /*0010*/  S2R R8, SR_TID.X ;  /* 0x0000000000087919 */ /* 0x000e2e0000002100 */
[----:B------:R-:W0:Y:S01]  /*0020*/  S2UR UR4, SR_CTAID.X ;  /* 0x00000000000479c3 */ /* 0x000e220000002500 */
[----:B------:R-:W1:Y:S07]  /*0030*/  LDCU UR8, c[0x0][0x390] ;  /* 0x00007200ff0877ac */ /* 0x000e6e0008000800 */
[----:B------:R-:W0:Y:S02]  /*0040*/  LDC R9, c[0x0][0x360] ;  /* 0x0000d800ff097b82 */ /* 0x000e240000000800 */
[----:B0-----:R-:W-:-:S05]  /*0050*/  IMAD R9, R9, UR4, R8 ;  /* 0x0000000409097c24 */ /* 0x001fca000f8e0208 */
[----:B-1----:R-:W-:-:S13]  /*0060*/  ISETP.GE.AND P0, PT, R9, UR8, PT ;  /* 0x0000000809007c0c */ /* 0x002fda000bf06270 */
[----:B------:R-:W-:Y:S05]  /*0070*/  @P0 EXIT ;  /* 0x000000000000094d */ /* 0x000fea0003800000 */
[----:B------:R-:W0:Y:S01]  /*0080*/  LDC.64 R2, c[0x0][0x380] ;  /* 0x0000e000ff027b82 */ /* 0x000e220000000a00 */
[----:B------:R-:W1:Y:S01]  /*0090*/  LDCU.64 UR6, c[0x0][0x358] ;  /* 0x00006b00ff0677ac */ /* 0x000e620008000a00 */
[----:B0-----:R-:W-:-:S05]  /*00a0*/  IMAD.WIDE R2, R9, 0x4, R2 ;  /* 0x0000000409027825 */ /* 0x001fca00078e0202 */
[----:B-1----:R-:W2:Y:S01]  /*00b0*/  LDG.E R5, desc[UR6][R2.64] ;  /* 0x0000000602057981 */ /* 0x002ea2000c1e1900 */
[----:B------:R-:W0:Y:S01]  /*00c0*/  S2UR UR5, SR_CgaCtaId ;  /* 0x00000000000579c3 */ /* 0x000e220000008800 */
[----:B------:R-:W-:Y:S01]  /*00d0*/  UMOV UR4, 0x400 ;  /* 0x0000040000047882 */ /* 0x000fe20000000000 */
[----:B------:R-:W-:Y:S02]  /*00e0*/  UISETP.GE.AND UP0, UPT, UR8, 0x2, UPT ;  /* 0x000000020800788c */ /* 0x000fe4000bf06270 */
[----:B0-----:R-:W-:-:S06]  /*00f0*/  ULEA UR4, UR5, UR4, 0x18 ;  /* 0x0000000405047291 */ /* 0x001fcc000f8ec0ff */
[----:B------:R-:W-:-:S05]  /*0100*/  LEA R0, R8, UR4, 0x2 ;  /* 0x0000000408007c11 */ /* 0x000fca000f8e10ff */
[----:B--2---:R0:W-:Y:S01]  /*0110*/  STS [R0], R5 ;  /* 0x0000000500007388 */ /* 0x0041e20000000800 */
[----:B------:R-:W-:Y:S05]  /*0120*/  BRA.U !UP0, `(.L_x_0) ;  /* 0x0000000108747547 */ /* 0x000fea000b800000 */
[----:B0-----:R-:W0:Y:S01]  /*0130*/  LDC.64 R4, c[0x0][0x380] ;  /* 0x0000e000ff047b82 */ /* 0x001e220000000a00 */
[----:B------:R-:W1:Y:S01]  /*0140*/  LDCU UR8, c[0x0][0x390] ;  /* 0x00007200ff0877ac */ /* 0x000e620008000800 */
[----:B------:R-:W-:-:S05]  /*0150*/  UMOV UR5, 0x1 ;  /* 0x0000000100057882 */ /* 0x000fca0000000000 */
.L_x_3:
[----:B------:R-:W-:Y:S01]  /*0160*/  BAR.SYNC.DEFER_BLOCKING 0x0 ;  /* 0x0000000000007b1d */ /* 0x000fe20000010000 */
[----:B------:R-:W-:-:S05]  /*0170*/  ISETP.GE.U32.AND P0, PT, R8, UR5, PT ;  /* 0x0000000508007c0c */ /* 0x000fca000bf06070 */
[----:B------:R-:W-:Y:S08]  /*0180*/  BSSY.RECONVERGENT B0, `(.L_x_1) ;  /* 0x0000010000007945 */ /* 0x000ff00003800200 */
[----:B------:R-:W-:-:S05]  /*0190*/  @P0 VIADD R6, R8, -UR5 ;  /* 0x8000000508060c36 */ /* 0x000fca0008000000 */
[----:B------:R-:W-:Y:S01]  /*01a0*/  @P0 LEA R6, R6, UR4, 0x2 ;  /* 0x0000000406060c11 */ /* 0x000fe2000f8e10ff */
[----:B--2---:R-:W-:Y:S05]  /*01b0*/  @P0 LDS R7, [R0] ;  /* 0x0000000000070984 */ /* 0x004fea0000000800 */
[----:B------:R-:W2:Y:S02]  /*01c0*/  @P0 LDS R6, [R6] ;  /* 0x0000000006060984 */ /* 0x000ea40000000800 */
[----:B--2---:R-:W-:-:S05]  /*01d0*/  @P0 IADD3 R7, PT, PT, R6, R7, RZ ;  /* 0x0000000706070210 */ /* 0x004fca0007ffe0ff */
[----:B------:R2:W-:Y:S01]  /*01e0*/  @P0 STS [R0], R7 ;  /* 0x0000000700000388 */ /* 0x0005e20000000800 */
[----:B---3--:R-:W-:Y:S05]  /*01f0*/  @P0 BRA `(.L_x_2) ;  /* 0x0000000000200947 */ /* 0x008fea0003800000 */
[----:B------:R-:W-:-:S13]  /*0200*/  ISETP.GE.AND P0, PT, R9, UR5, PT ;  /* 0x0000000509007c0c */ /* 0x000fda000bf06270 */
[----:B------:R-:W-:Y:S05]  /*0210*/  @!P0 BRA `(.L_x_2) ;  /* 0x0000000000188947 */ /* 0x000fea0003800000 */
[----:B--2---:R-:W-:Y:S01]  /*0220*/  VIADD R7, R9, -UR5 ;  /* 0x8000000509077c36 */ /* 0x004fe20008000000 */
[----:B------:R-:W2:Y:S03]  /*0230*/  LDS R11, [R0] ;  /* 0x00000000000b7984 */ /* 0x000ea60000000800 */
[----:B0-----:R-:W-:-:S06]  /*0240*/  IMAD.WIDE R6, R7, 0x4, R4 ;  /* 0x0000000407067825 */ /* 0x001fcc00078e0204 */
[----:B------:R-:W2:Y:S02]  /*0250*/  LDG.E R6, desc[UR6][R6.64] ;  /* 0x0000000606067981 */ /* 0x000ea4000c1e1900 */
[----:B--2---:R-:W-:-:S05]  /*0260*/  IADD3 R11, PT, PT, R6, R11, RZ ;  /* 0x0000000b060b7210 */ /* 0x004fca0007ffe0ff */
[----:B------:R3:W-:Y:S02]  /*0270*/  STS [R0], R11 ;  /* 0x0000000b00007388 */ /* 0x0007e40000000800 */
.L_x_2:
[----:B-1----:R-:W-:Y:S05]  /*0280*/  BSYNC.RECONVERGENT B0 ;  /* 0x0000000000007941 */ /* 0x002fea0003800200 */
.L_x_1:
[----:B------:R-:W-:Y:S01]  /*0290*/  BAR.SYNC.DEFER_BLOCKING 0x0 ;  /* 0x0000000000007b1d */ /* 0x000fe20000010000 */
[----:B------:R-:W-:-:S04]  /*02a0*/  USHF.L.U32 UR5, UR5, 0x1, URZ ;  /* 0x0000000105057899 */ /* 0x000fc800080006ff */
[----:B------:R-:W-:Y:S01]  /*02b0*/  UISETP.GE.AND UP0, UPT, UR5, UR8, UPT ;  /* 0x000000080500728c */ /* 0x000fe2000bf06270 */
[----:B--2---:R-:W1:Y:S04]  /*02c0*/  LDS R7, [R0] ;  /* 0x0000000000077984 */ /* 0x004e680000000800 */
[----:B-1----:R2:W-:Y:S04]  /*02d0*/  STG.E desc[UR6][R2.64], R7 ;  /* 0x0000000702007986 */ /* 0x0025e8000c101906 */
[----:B------:R-:W-:Y:S05]  /*02e0*/  BRA.U !UP0, `(.L_x_3) ;  /* 0xfffffffd089c7547 */ /* 0x000fea000b83ffff */
[----:B0-----:R-:W-:-:S07]  /*02f0*/  IMAD.MOV.U32 R5, RZ, RZ, R7 ;  /* 0x000000ffff057224 */ /* 0x001fce00078e0007 */
.L_x_0:
[----:B--2---:R-:W1:Y:S02]  /*0300*/  LDC.64 R2, c[0x0][0x388] ;  /* 0x0000e200ff027b82 */ /* 0x004e640000000a00 */
[----:B-1----:R-:W-:-:S05]  /*0310*/  IMAD.WIDE R2, R9, 0x4, R2 ;  /* 0x0000000409027825 */ /* 0x002fca00078e0202 */
[----:B------:R-:W-:Y:S01]  /*0320*/  STG.E desc[UR6][R2.64], R5 ;  /* 0x0000000502007986 */ /* 0x000fe2000c101906 */
[----:B------:R-:W-:Y:S05]  /*0330*/  EXIT ;  /* 0x000000000000794d */ /* 0x000fea0003800000 */
.L_x_4:
[----:B------:R-:W-:-:S00]  /*0340*/  BRA `(.L_x_4) ;  /* 0xfffffffc00fc7947 */ /* 0x000fc0000383ffff */
[----:B------:R-:W-:-:S00]  /*0350*/  NOP ;  /* 0x0000000000007918 */ /* 0x000fc00000000000 */
        /* <DEDUP_REMOVED lines=10> */
.L_x_5:


//--------------------- .nv.shared._Z3addPiS_i    --------------------------
	.section	.nv.shared._Z3addPiS_i,"aw",@nobits
	.sectionflags	@""
	.align	16
	.zero		1024


//--------------------- .nv.shared.reserved.0     --------------------------
	.section	.nv.shared.reserved.0,"aw",@nobits
	.weak		__nv_reservedSMEM_offset_0_alias
	.size		__nv_reservedSMEM_offset_0_alias, 0, 64
	.other		__nv_reservedSMEM_offset_0_alias,@"STO_CUDA_RESERVED_SHARED STV_DEFAULT"
__nv_reservedSMEM_offset_0_alias:
	.zero		0
	.zero		64


//--------------------- .nv.constant0._Z3addPiS_i --------------------------
	.section	.nv.constant0._Z3addPiS_i,"a",@progbits
	.sectionflags	@""
	.align	4
.nv.constant0._Z3addPiS_i:
	.zero		916


//--------------------- SYMBOLS --------------------------

	.type		.nv.reservedSmem.offset0,@object
	.size		.nv.reservedSmem.offset0,0x4
	.type		.nv.reservedSmem.cap,@object
	.size		.nv.reservedSmem.cap,0x4
